//
// Generated by NVIDIA NVVM Compiler
//
// Compiler Build ID: CL-36424714
// Cuda compilation tools, release 13.0, V13.0.88
// Based on NVVM 20.0.0
//

.version 9.0
.target sm_100
.address_size 64

	// .globl	_Z26multiplicarMatrices_kerneliPPfS0_S0_
.extern .func  (.param .b32 func_retval0) vprintf
(
	.param .b64 vprintf_param_0,
	.param .b64 vprintf_param_1
)
;
.global .align 1 .b8 $str[11] = {100, 97, 116, 111, 58, 32, 37, 102, 32, 10};

.visible .entry _Z26multiplicarMatrices_kerneliPPfS0_S0_(
	.param .u32 _Z26multiplicarMatrices_kerneliPPfS0_S0__param_0,
	.param .u64 .ptr .align 1 _Z26multiplicarMatrices_kerneliPPfS0_S0__param_1,
	.param .u64 .ptr .align 1 _Z26multiplicarMatrices_kerneliPPfS0_S0__param_2,
	.param .u64 .ptr .align 1 _Z26multiplicarMatrices_kerneliPPfS0_S0__param_3
)
{
	.reg .pred 	%p<10>;
	.reg .b32 	%r<32>;
	.reg .b32 	%f<111>;
	.reg .b64 	%rd<44>;

	ld.param.u32 	%r18, [_Z26multiplicarMatrices_kerneliPPfS0_S0__param_0];
	ld.param.u64 	%rd15, [_Z26multiplicarMatrices_kerneliPPfS0_S0__param_1];
	ld.param.u64 	%rd16, [_Z26multiplicarMatrices_kerneliPPfS0_S0__param_2];
	ld.param.u64 	%rd17, [_Z26multiplicarMatrices_kerneliPPfS0_S0__param_3];
	mov.u32 	%r19, %ctaid.y;
	mov.u32 	%r20, %ntid.x;
	mov.u32 	%r21, %tid.x;
	mad.lo.s32 	%r1, %r19, %r20, %r21;
	mov.u32 	%r22, %ctaid.x;
	mov.u32 	%r23, %ntid.y;
	mov.u32 	%r24, %tid.y;
	mad.lo.s32 	%r2, %r22, %r23, %r24;
	max.s32 	%r25, %r1, %r2;
	setp.ge.s32 	%p1, %r25, %r18;
	@%p1 bra 	$L__BB0_14;
	cvta.to.global.u64 	%rd18, %rd15;
	cvta.to.global.u64 	%rd19, %rd16;
	mul.wide.s32 	%rd20, %r2, 8;
	add.s64 	%rd21, %rd18, %rd20;
	ld.global.u64 	%rd22, [%rd21];
	cvta.to.global.u64 	%rd1, %rd22;
	mul.wide.u32 	%rd23, %r1, 8;
	add.s64 	%rd24, %rd19, %rd23;
	ld.global.u64 	%rd25, [%rd24];
	cvta.to.global.u64 	%rd2, %rd25;
	and.b32  	%r3, %r18, 15;
	setp.lt.u32 	%p2, %r18, 16;
	mov.f32 	%f110, 0f00000000;
	mov.b32 	%r29, 0;
	@%p2 bra 	$L__BB0_4;
	and.b32  	%r29, %r18, 2147483632;
	neg.s32 	%r27, %r29;
	add.s64 	%rd41, %rd1, 32;
	add.s64 	%rd40, %rd2, 32;
	mov.f32 	%f110, 0f00000000;
$L__BB0_3:
	.pragma "nounroll";
	ld.global.f32 	%f17, [%rd41+-32];
	ld.global.f32 	%f18, [%rd40+-32];
	fma.rn.f32 	%f19, %f17, %f18, %f110;
	ld.global.f32 	%f20, [%rd41+-28];
	ld.global.f32 	%f21, [%rd40+-28];
	fma.rn.f32 	%f22, %f20, %f21, %f19;
	ld.global.f32 	%f23, [%rd41+-24];
	ld.global.f32 	%f24, [%rd40+-24];
	fma.rn.f32 	%f25, %f23, %f24, %f22;
	ld.global.f32 	%f26, [%rd41+-20];
	ld.global.f32 	%f27, [%rd40+-20];
	fma.rn.f32 	%f28, %f26, %f27, %f25;
	ld.global.f32 	%f29, [%rd41+-16];
	ld.global.f32 	%f30, [%rd40+-16];
	fma.rn.f32 	%f31, %f29, %f30, %f28;
	ld.global.f32 	%f32, [%rd41+-12];
	ld.global.f32 	%f33, [%rd40+-12];
	fma.rn.f32 	%f34, %f32, %f33, %f31;
	ld.global.f32 	%f35, [%rd41+-8];
	ld.global.f32 	%f36, [%rd40+-8];
	fma.rn.f32 	%f37, %f35, %f36, %f34;
	ld.global.f32 	%f38, [%rd41+-4];
	ld.global.f32 	%f39, [%rd40+-4];
	fma.rn.f32 	%f40, %f38, %f39, %f37;
	ld.global.f32 	%f41, [%rd41];
	ld.global.f32 	%f42, [%rd40];
	fma.rn.f32 	%f43, %f41, %f42, %f40;
	ld.global.f32 	%f44, [%rd41+4];
	ld.global.f32 	%f45, [%rd40+4];
	fma.rn.f32 	%f46, %f44, %f45, %f43;
	ld.global.f32 	%f47, [%rd41+8];
	ld.global.f32 	%f48, [%rd40+8];
	fma.rn.f32 	%f49, %f47, %f48, %f46;
	ld.global.f32 	%f50, [%rd41+12];
	ld.global.f32 	%f51, [%rd40+12];
	fma.rn.f32 	%f52, %f50, %f51, %f49;
	ld.global.f32 	%f53, [%rd41+16];
	ld.global.f32 	%f54, [%rd40+16];
	fma.rn.f32 	%f55, %f53, %f54, %f52;
	ld.global.f32 	%f56, [%rd41+20];
	ld.global.f32 	%f57, [%rd40+20];
	fma.rn.f32 	%f58, %f56, %f57, %f55;
	ld.global.f32 	%f59, [%rd41+24];
	ld.global.f32 	%f60, [%rd40+24];
	fma.rn.f32 	%f61, %f59, %f60, %f58;
	ld.global.f32 	%f62, [%rd41+28];
	ld.global.f32 	%f63, [%rd40+28];
	fma.rn.f32 	%f110, %f62, %f63, %f61;
	add.s32 	%r27, %r27, 16;
	add.s64 	%rd41, %rd41, 64;
	add.s64 	%rd40, %rd40, 64;
	setp.ne.s32 	%p3, %r27, 0;
	@%p3 bra 	$L__BB0_3;
$L__BB0_4:
	setp.eq.s32 	%p4, %r3, 0;
	@%p4 bra 	$L__BB0_13;
	and.b32  	%r9, %r18, 7;
	setp.lt.u32 	%p5, %r3, 8;
	@%p5 bra 	$L__BB0_7;
	mul.wide.u32 	%rd26, %r29, 4;
	add.s64 	%rd27, %rd1, %rd26;
	ld.global.f32 	%f65, [%rd27];
	add.s64 	%rd28, %rd2, %rd26;
	ld.global.f32 	%f66, [%rd28];
	fma.rn.f32 	%f67, %f65, %f66, %f110;
	ld.global.f32 	%f68, [%rd27+4];
	ld.global.f32 	%f69, [%rd28+4];
	fma.rn.f32 	%f70, %f68, %f69, %f67;
	ld.global.f32 	%f71, [%rd27+8];
	ld.global.f32 	%f72, [%rd28+8];
	fma.rn.f32 	%f73, %f71, %f72, %f70;
	ld.global.f32 	%f74, [%rd27+12];
	ld.global.f32 	%f75, [%rd28+12];
	fma.rn.f32 	%f76, %f74, %f75, %f73;
	ld.global.f32 	%f77, [%rd27+16];
	ld.global.f32 	%f78, [%rd28+16];
	fma.rn.f32 	%f79, %f77, %f78, %f76;
	ld.global.f32 	%f80, [%rd27+20];
	ld.global.f32 	%f81, [%rd28+20];
	fma.rn.f32 	%f82, %f80, %f81, %f79;
	ld.global.f32 	%f83, [%rd27+24];
	ld.global.f32 	%f84, [%rd28+24];
	fma.rn.f32 	%f85, %f83, %f84, %f82;
	ld.global.f32 	%f86, [%rd27+28];
	ld.global.f32 	%f87, [%rd28+28];
	fma.rn.f32 	%f110, %f86, %f87, %f85;
	add.s32 	%r29, %r29, 8;
$L__BB0_7:
	setp.eq.s32 	%p6, %r9, 0;
	@%p6 bra 	$L__BB0_13;
	and.b32  	%r12, %r18, 3;
	setp.lt.u32 	%p7, %r9, 4;
	@%p7 bra 	$L__BB0_10;
	mul.wide.u32 	%rd29, %r29, 4;
	add.s64 	%rd30, %rd1, %rd29;
	ld.global.f32 	%f89, [%rd30];
	add.s64 	%rd31, %rd2, %rd29;
	ld.global.f32 	%f90, [%rd31];
	fma.rn.f32 	%f91, %f89, %f90, %f110;
	ld.global.f32 	%f92, [%rd30+4];
	ld.global.f32 	%f93, [%rd31+4];
	fma.rn.f32 	%f94, %f92, %f93, %f91;
	ld.global.f32 	%f95, [%rd30+8];
	ld.global.f32 	%f96, [%rd31+8];
	fma.rn.f32 	%f97, %f95, %f96, %f94;
	ld.global.f32 	%f98, [%rd30+12];
	ld.global.f32 	%f99, [%rd31+12];
	fma.rn.f32 	%f110, %f98, %f99, %f97;
	add.s32 	%r29, %r29, 4;
$L__BB0_10:
	setp.eq.s32 	%p8, %r12, 0;
	@%p8 bra 	$L__BB0_13;
	mul.wide.u32 	%rd32, %r29, 4;
	add.s64 	%rd43, %rd2, %rd32;
	add.s64 	%rd42, %rd1, %rd32;
	neg.s32 	%r31, %r12;
$L__BB0_12:
	.pragma "nounroll";
	ld.global.f32 	%f100, [%rd42];
	ld.global.f32 	%f101, [%rd43];
	fma.rn.f32 	%f110, %f100, %f101, %f110;
	add.s64 	%rd43, %rd43, 4;
	add.s64 	%rd42, %rd42, 4;
	add.s32 	%r31, %r31, 1;
	setp.ne.s32 	%p9, %r31, 0;
	@%p9 bra 	$L__BB0_12;
$L__BB0_13:
	cvta.to.global.u64 	%rd33, %rd17;
	add.s64 	%rd35, %rd33, %rd20;
	ld.global.u64 	%rd36, [%rd35];
	cvta.to.global.u64 	%rd37, %rd36;
	mul.wide.u32 	%rd38, %r1, 4;
	add.s64 	%rd39, %rd37, %rd38;
	st.global.f32 	[%rd39], %f110;
$L__BB0_14:
	ret;

}
	// .globl	_Z12verContenidoPPf
.visible .entry _Z12verContenidoPPf(
	.param .u64 .ptr .align 1 _Z12verContenidoPPf_param_0
)
{
	.local .align 8 .b8 	__local_depot1[8];
	.reg .b64 	%SP;
	.reg .b64 	%SPL;
	.reg .b32 	%r<11>;
	.reg .b32 	%f<2>;
	.reg .b64 	%rd<12>;
	.reg .b64 	%fd<2>;

	mov.u64 	%SPL, __local_depot1;
	cvta.local.u64 	%SP, %SPL;
	ld.param.u64 	%rd1, [_Z12verContenidoPPf_param_0];
	cvta.to.global.u64 	%rd2, %rd1;
	add.u64 	%rd3, %SP, 0;
	add.u64 	%rd4, %SPL, 0;
	mov.u32 	%r1, %ctaid.y;
	mov.u32 	%r2, %ntid.x;
	mov.u32 	%r3, %tid.x;
	mad.lo.s32 	%r4, %r1, %r2, %r3;
	mov.u32 	%r5, %ctaid.x;
	mov.u32 	%r6, %ntid.y;
	mov.u32 	%r7, %tid.y;
	mad.lo.s32 	%r8, %r5, %r6, %r7;
	mul.wide.s32 	%rd5, %r8, 8;
	add.s64 	%rd6, %rd2, %rd5;
	ld.global.u64 	%rd7, [%rd6];
	mul.wide.u32 	%rd8, %r4, 4;
	add.s64 	%rd9, %rd7, %rd8;
	ld.f32 	%f1, [%rd9];
	cvt.f64.f32 	%fd1, %f1;
	st.local.f64 	[%rd4], %fd1;
	mov.u64 	%rd10, $str;
	cvta.global.u64 	%rd11, %rd10;
	{ // callseq 0, 0
	.param .b64 param0;
	st.param.b64 	[param0], %rd11;
	.param .b64 param1;
	st.param.b64 	[param1], %rd3;
	.param .b32 retval0;
	call.uni (retval0), 
	vprintf, 
	(
	param0, 
	param1
	);
	ld.param.b32 	%r9, [retval0];
	} // callseq 0
	ret;

}


// ===== COMPILED SASS (sm_100) =====

	.target	sm_100

	.elftype	@"ET_EXEC"


//--------------------- .note.nv.tkinfo           --------------------------
	.section	.note.nv.tkinfo,"",@"SHT_NOTE"
	.sectionflags	@"SHF_NOTE_NV_TKINFO"
	.tkinfo
        /*0018*/ 	.word	0x00000002
        /*0030*/ 	.string	""
        /*0030*/ 	.string	"ptxas"
        /*0030*/ 	.string	"Cuda compilation tools, release 13.0, V13.0.88"
        /*0030*/ 	.string	"Build cuda_13.0.r13.0/compiler.36424714_0"
        /*0030*/ 	.string	"-arch sm_100 -m 64 "



//--------------------- .note.nv.cuinfo           --------------------------
	.section	.note.nv.cuinfo,"",@"SHT_NOTE"
	.sectionflags	@"SHF_NOTE_NV_CUINFO"
        /*0018*/ 	.short	0x0002
        /*001a*/ 	.short	0x0064
        /*001c*/ 	.short	0x0082
	.zero		2


//--------------------- .nv.info                  --------------------------
	.section	.nv.info,"",@"SHT_CUDA_INFO"
	.align	4


	//----- nvinfo : EIATTR_REGCOUNT
	.align		4
        /*0000*/ 	.byte	0x04, 0x2f
        /*0002*/ 	.short	(.L_2 - .L_1)
	.align		4
.L_1:
        /*0004*/ 	.word	index@(_Z26multiplicarMatrices_kerneliPPfS0_S0_)
        /*0008*/ 	.word	0x00000020


	//----- nvinfo : EIATTR_FRAME_SIZE
	.align		4
.L_2:
        /*000c*/ 	.byte	0x04, 0x11
        /*000e*/ 	.short	(.L_4 - .L_3)
	.align		4
.L_3:
        /*0010*/ 	.word	index@(_Z26multiplicarMatrices_kerneliPPfS0_S0_)
        /*0014*/ 	.word	0x00000000


	//----- nvinfo : EIATTR_REGCOUNT
	.align		4
.L_4:
        /*0018*/ 	.byte	0x04, 0x2f
        /*001a*/ 	.short	(.L_6 - .L_5)
	.align		4
.L_5:
        /*001c*/ 	.word	index@(_Z12verContenidoPPf)
        /*0020*/ 	.word	0x00000018


	//----- nvinfo : EIATTR_FRAME_SIZE
	.align		4
.L_6:
        /*0024*/ 	.byte	0x04, 0x11
        /*0026*/ 	.short	(.L_8 - .L_7)
	.align		4
.L_7:
        /*0028*/ 	.word	index@(_Z12verContenidoPPf)
        /*002c*/ 	.word	0x00000008


	//----- nvinfo : EIATTR_MIN_STACK_SIZE
	.align		4
.L_8:
        /*0030*/ 	.byte	0x04, 0x12
        /*0032*/ 	.short	(.L_10 - .L_9)
	.align		4
.L_9:
        /*0034*/ 	.word	index@(_Z12verContenidoPPf)
        /*0038*/ 	.word	0x00000008


	//----- nvinfo : EIATTR_MIN_STACK_SIZE
	.align		4
.L_10:
        /*003c*/ 	.byte	0x04, 0x12
        /*003e*/ 	.short	(.L_12 - .L_11)
	.align		4
.L_11:
        /*0040*/ 	.word	index@(_Z26multiplicarMatrices_kerneliPPfS0_S0_)
        /*0044*/ 	.word	0x00000000
.L_12:


//--------------------- .nv.compat                --------------------------
	.section	.nv.compat,"",@"SHT_CUDA_COMPAT_INFO"
	.align	4
        /*0000*/ 	.byte	0x02, 0x09, 0x00, 0x00, 0x02, 0x02, 0x01, 0x00, 0x02, 0x05, 0x05, 0x00, 0x03, 0x07, 0x01, 0x01
        /*0010*/ 	.byte	0x02, 0x03, 0x00, 0x00, 0x02, 0x06, 0x01, 0x00, 0x04, 0x0b, 0x08, 0x00, 0x09, 0x00, 0x00, 0x00
        /*0020*/ 	.byte	0x00, 0x00, 0x00, 0x00


//--------------------- .nv.info._Z12verContenidoPPf --------------------------
	.section	.nv.info._Z12verContenidoPPf,"",@"SHT_CUDA_INFO"
	.sectionflags	@""
	.align	4


	//----- nvinfo : EIATTR_CUDA_API_VERSION
	.align		4
        /*0000*/ 	.byte	0x04, 0x37
        /*0002*/ 	.short	(.L_14 - .L_13)
.L_13:
        /*0004*/ 	.word	0x00000082


	//----- nvinfo : EIATTR_KPARAM_INFO
	.align		4
.L_14:
        /*0008*/ 	.byte	0x04, 0x17
        /*000a*/ 	.short	(.L_16 - .L_15)
.L_15:
        /*000c*/ 	.word	0x00000000
        /*0010*/ 	.short	0x0000
        /*0012*/ 	.short	0x0000
        /*0014*/ 	.byte	0x00, 0xf5, 0x21, 0x00


	//----- nvinfo : EIATTR_SPARSE_MMA_MASK
	.align		4
.L_16:
        /*0018*/ 	.byte	0x03, 0x50
        /*001a*/ 	.short	0x0000


	//----- nvinfo : EIATTR_MAXREG_COUNT
	.align		4
        /*001c*/ 	.byte	0x03, 0x1b
        /*001e*/ 	.short	0x00ff


	//----- nvinfo : EIATTR_EXTERNS
	.align		4
        /*0020*/ 	.byte	0x04, 0x0f
        /*0022*/ 	.short	(.L_18 - .L_17)


	//   ....[0]....
	.align		4
.L_17:
        /*0024*/ 	.word	index@(vprintf)


	//----- nvinfo : EIATTR_MERCURY_ISA_VERSION
	.align		4
.L_18:
        /*0028*/ 	.byte	0x03, 0x5f
        /*002a*/ 	.short	0x0101


	//----- nvinfo : EIATTR_VRC_CTA_INIT_COUNT
	.align		4
        /*002c*/ 	.byte	0x02, 0x4a
	.zero		1
	.zero		1


	//----- nvinfo : EIATTR_SYSCALL_OFFSETS
	.align		4
        /*0030*/ 	.byte	0x04, 0x46
        /*0032*/ 	.short	(.L_20 - .L_19)


	//   ....[0]....
.L_19:
        /*0034*/ 	.word	0x000001c0


	//----- nvinfo : EIATTR_EXIT_INSTR_OFFSETS
	.align		4
.L_20:
        /*0038*/ 	.byte	0x04, 0x1c
        /*003a*/ 	.short	(.L_22 - .L_21)


	//   ....[0]....
.L_21:
        /*003c*/ 	.word	0x000001d0


	//----- nvinfo : EIATTR_CBANK_PARAM_SIZE
	.align		4
.L_22:
        /*0040*/ 	.byte	0x03, 0x19
        /*0042*/ 	.short	0x0008


	//----- nvinfo : EIATTR_PARAM_CBANK
	.align		4
        /*0044*/ 	.byte	0x04, 0x0a
        /*0046*/ 	.short	(.L_24 - .L_23)
	.align		4
.L_23:
        /*0048*/ 	.word	index@(.nv.constant0._Z12verContenidoPPf)
        /*004c*/ 	.short	0x0380
        /*004e*/ 	.short	0x0008


	//----- nvinfo : EIATTR_SW_WAR
	.align		4
.L_24:
        /*0050*/ 	.byte	0x04, 0x36
        /*0052*/ 	.short	(.L_26 - .L_25)
.L_25:
        /*0054*/ 	.word	0x00000008
.L_26:


//--------------------- .nv.info._Z26multiplicarMatrices_kerneliPPfS0_S0_ --------------------------
	.section	.nv.info._Z26multiplicarMatrices_kerneliPPfS0_S0_,"",@"SHT_CUDA_INFO"
	.sectionflags	@""
	.align	4


	//----- nvinfo : EIATTR_CUDA_API_VERSION
	.align		4
        /*0000*/ 	.byte	0x04, 0x37
        /*0002*/ 	.short	(.L_28 - .L_27)
.L_27:
        /*0004*/ 	.word	0x00000082


	//----- nvinfo : EIATTR_KPARAM_INFO
	.align		4
.L_28:
        /*0008*/ 	.byte	0x04, 0x17
        /*000a*/ 	.short	(.L_30 - .L_29)
.L_29:
        /*000c*/ 	.word	0x00000000
        /*0010*/ 	.short	0x0003
        /*0012*/ 	.short	0x0018
        /*0014*/ 	.byte	0x00, 0xf5, 0x21, 0x00


	//----- nvinfo : EIATTR_KPARAM_INFO
	.align		4
.L_30:
        /*0018*/ 	.byte	0x04, 0x17
        /*001a*/ 	.short	(.L_32 - .L_31)
.L_31:
        /*001c*/ 	.word	0x00000000
        /*0020*/ 	.short	0x0002
        /*0022*/ 	.short	0x0010
        /*0024*/ 	.byte	0x00, 0xf5, 0x21, 0x00


	//----- nvinfo : EIATTR_KPARAM_INFO
	.align		4
.L_32:
        /*0028*/ 	.byte	0x04, 0x17
        /*002a*/ 	.short	(.L_34 - .L_33)
.L_33:
        /*002c*/ 	.word	0x00000000
        /*0030*/ 	.short	0x0001
        /*0032*/ 	.short	0x0008
        /*0034*/ 	.byte	0x00, 0xf5, 0x21, 0x00


	//----- nvinfo : EIATTR_KPARAM_INFO
	.align		4
.L_34:
        /*0038*/ 	.byte	0x04, 0x17
        /*003a*/ 	.short	(.L_36 - .L_35)
.L_35:
        /*003c*/ 	.word	0x00000000
        /*0040*/ 	.short	0x0000
        /*0042*/ 	.short	0x0000
        /*0044*/ 	.byte	0x00, 0xf0, 0x11, 0x00


	//----- nvinfo : EIATTR_SPARSE_MMA_MASK
	.align		4
.L_36:
        /*0048*/ 	.byte	0x03, 0x50
        /*004a*/ 	.short	0x0000


	//----- nvinfo : EIATTR_MAXREG_COUNT
	.align		4
        /*004c*/ 	.byte	0x03, 0x1b
        /*004e*/ 	.short	0x00ff


	//----- nvinfo : EIATTR_MERCURY_ISA_VERSION
	.align		4
        /*0050*/ 	.byte	0x03, 0x5f
        /*0052*/ 	.short	0x0101


	//----- nvinfo : EIATTR_VRC_CTA_INIT_COUNT
	.align		4
        /*0054*/ 	.byte	0x02, 0x4a
	.zero		1
	.zero		1


	//----- nvinfo : EIATTR_EXIT_INSTR_OFFSETS
	.align		4
        /*0058*/ 	.byte	0x04, 0x1c
        /*005a*/ 	.short	(.L_38 - .L_37)


	//   ....[0]....
.L_37:
        /*005c*/ 	.word	0x000000c0


	//   ....[1]....
        /*0060*/ 	.word	0x00000a40


	//----- nvinfo : EIATTR_CBANK_PARAM_SIZE
	.align		4
.L_38:
        /*0064*/ 	.byte	0x03, 0x19
        /*0066*/ 	.short	0x0020


	//----- nvinfo : EIATTR_PARAM_CBANK
	.align		4
        /*0068*/ 	.byte	0x04, 0x0a
        /*006a*/ 	.short	(.L_40 - .L_39)
	.align		4
.L_39:
        /*006c*/ 	.word	index@(.nv.constant0._Z26multiplicarMatrices_kerneliPPfS0_S0_)
        /*0070*/ 	.short	0x0380
        /*0072*/ 	.short	0x0020


	//----- nvinfo : EIATTR_SW_WAR
	.align		4
.L_40:
        /*0074*/ 	.byte	0x04, 0x36
        /*0076*/ 	.short	(.L_42 - .L_41)
.L_41:
        /*0078*/ 	.word	0x00000008
.L_42:


//--------------------- .nv.callgraph             --------------------------
	.section	.nv.callgraph,"",@"SHT_CUDA_CALLGRAPH"
	.align	4
	.sectionentsize	8
	.align		4
        /*0000*/ 	.word	0x00000000
	.align		4
        /*0004*/ 	.word	0xffffffff
	.align		4
        /*0008*/ 	.word	index@(_Z12verContenidoPPf)
	.align		4
        /*000c*/ 	.word	index@(vprintf)
	.align		4
        /*0010*/ 	.word	0x00000000
	.align		4
        /*0014*/ 	.word	0xfffffffe
	.align		4
        /*0018*/ 	.word	0x00000000
	.align		4
        /*001c*/ 	.word	0xfffffffd
	.align		4
        /*0020*/ 	.word	0x00000000
	.align		4
        /*0024*/ 	.word	0xfffffffc


//--------------------- .nv.constant4             --------------------------
	.section	.nv.constant4,"a",@progbits
	.align	8
	.align		8
.nv.constant4:
        /*0000*/ 	.dword	vprintf
	.align		8
        /*0008*/ 	.dword	$str


//--------------------- .text._Z12verContenidoPPf --------------------------
	.section	.text._Z12verContenidoPPf,"ax",@progbits
	.align	128
        .global         _Z12verContenidoPPf
        .type           _Z12verContenidoPPf,@function
        .size           _Z12verContenidoPPf,(.L_x_9 - _Z12verContenidoPPf)
        .other          _Z12verContenidoPPf,@"STO_CUDA_ENTRY STV_DEFAULT"
_Z12verContenidoPPf:
.text._Z12verContenidoPPf:
[----:B------:R-:W0:Y:S01]  /*0000*/  LDC R1, c[0x0][0x37c] ;  /* 0x0000df00ff017b82 */ /* 0x000e220000000800 */
[----:B------:R-:W1:Y:S01]  /*0010*/  S2R R0, SR_TID.Y ;  /* 0x0000000000007919 */ /* 0x000e620000002200 */
[----:B------:R-:W2:Y:S06]  /*0020*/  LDCU UR6, c[0x0][0x2fc] ;  /* 0x00005f80ff0677ac */ /* 0x000eac0008000800 */
[----:B------:R-:W3:Y:S01]  /*0030*/  LDC R7, c[0x0][0x360] ;  /* 0x0000d800ff077b82 */ /* 0x000ee20000000800 */
[----:B0-----:R-:W-:Y:S01]  /*0040*/  IADD3 R1, PT, PT, R1, -0x8, RZ ;  /* 0xfffffff801017810 */ /* 0x001fe20007ffe0ff */
[----:B------:R-:W0:Y:S01]  /*0050*/  LDCU.64 UR4, c[0x0][0x358] ;  /* 0x00006b00ff0477ac */ /* 0x000e220008000a00 */
[----:B------:R-:W4:Y:S05]  /*0060*/  LDCU.64 UR8, c[0x4][0x8] ;  /* 0x01000100ff0877ac */ /* 0x000f2a0008000a00 */
[----:B------:R-:W1:Y:S08]  /*0070*/  S2UR UR7, SR_CTAID.X ;  /* 0x00000000000779c3 */ /* 0x000e700000002500 */
[----:B------:R-:W1:Y:S08]  /*0080*/  LDC R3, c[0x0][0x364] ;  /* 0x0000d900ff037b82 */ /* 0x000e700000000800 */
[----:B------:R-:W5:Y:S01]  /*0090*/  LDC.64 R4, c[0x0][0x380] ;  /* 0x0000e000ff047b82 */ /* 0x000f620000000a00 */
[----:B-1----:R-:W-:-:S04]  /*00a0*/  IMAD R3, R3, UR7, R0 ;  /* 0x0000000703037c24 */ /* 0x002fc8000f8e0200 */
[----:B-----5:R-:W-:-:S05]  /*00b0*/  IMAD.WIDE R4, R3, 0x8, R4 ;  /* 0x0000000803047825 */ /* 0x020fca00078e0204 */
[----:B0-----:R-:W5:Y:S01]  /*00c0*/  LDG.E.64 R2, desc[UR4][R4.64] ;  /* 0x0000000404027981 */ /* 0x001f62000c1e1b00 */
[----:B------:R-:W3:Y:S01]  /*00d0*/  S2UR UR7, SR_CTAID.Y ;  /* 0x00000000000779c3 */ /* 0x000ee20000002600 */
[----:B------:R-:W3:Y:S02]  /*00e0*/  S2R R0, SR_TID.X ;  /* 0x0000000000007919 */ /* 0x000ee40000002100 */
[----:B---3--:R-:W-:-:S04]  /*00f0*/  IMAD R7, R7, UR7, R0 ;  /* 0x0000000707077c24 */ /* 0x008fc8000f8e0200 */
[----:B-----5:R-:W-:-:S06]  /*0100*/  IMAD.WIDE.U32 R2, R7, 0x4, R2 ;  /* 0x0000000407027825 */ /* 0x020fcc00078e0002 */
[----:B------:R-:W3:Y:S01]  /*0110*/  LD.E R2, desc[UR4][R2.64] ;  /* 0x0000000402027980 */ /* 0x000ee2000c101900 */
[----:B------:R-:W-:Y:S01]  /*0120*/  MOV R0, 0x0 ;  /* 0x0000000000007802 */ /* 0x000fe20000000f00 */
[----:B------:R-:W0:Y:S01]  /*0130*/  LDCU UR4, c[0x0][0x2f8] ;  /* 0x00005f00ff0477ac */ /* 0x000e220008000800 */
[----:B----4-:R-:W-:Y:S02]  /*0140*/  MOV R4, UR8 ;  /* 0x0000000800047c02 */ /* 0x010fe40008000f00 */
[----:B------:R1:W4:Y:S01]  /*0150*/  LDC.64 R10, c[0x4][R0] ;  /* 0x01000000000a7b82 */ /* 0x0003220000000a00 */
[----:B------:R-:W-:Y:S02]  /*0160*/  MOV R5, UR9 ;  /* 0x0000000900057c02 */ /* 0x000fe40008000f00 */
[----:B0-----:R-:W-:-:S04]  /*0170*/  IADD3 R6, P0, PT, R1, UR4, RZ ;  /* 0x0000000401067c10 */ /* 0x001fc8000ff1e0ff */
[----:B--2---:R-:W-:Y:S01]  /*0180*/  IADD3.X R7, PT, PT, RZ, UR6, RZ, P0, !PT ;  /* 0x00000006ff077c10 */ /* 0x004fe200087fe4ff */
[----:B---3--:R-:W0:Y:S02]  /*0190*/  F2F.F64.F32 R8, R2 ;  /* 0x0000000200087310 */ /* 0x008e240000201800 */
[----:B0---4-:R1:W-:Y:S06]  /*01a0*/  STL.64 [R1], R8 ;  /* 0x0000000801007387 */ /* 0x0113ec0000100a00 */
[----:B------:R-:W-:-:S07]  /*01b0*/  LEPC R20, `(.L_x_0) ;  /* 0x000000001014794e */ /* 0x000fce0000000000 */
[----:B-1----:R-:W-:Y:S05]  /*01c0*/  CALL.ABS.NOINC R10 ;  /* 0x000000000a007343 */ /* 0x002fea0003c00000 */
.L_x_0:
[----:B------:R-:W-:Y:S05]  /*01d0*/  EXIT ;  /* 0x000000000000794d */ /* 0x000fea0003800000 */
.L_x_1:
[----:B------:R-:W-:-:S00]  /*01e0*/  BRA `(.L_x_1) ;  /* 0xfffffffc00fc7947 */ /* 0x000fc0000383ffff */
[----:B------:R-:W-:-:S00]  /*01f0*/  NOP ;  /* 0x0000000000007918 */ /* 0x000fc00000000000 */
        /* <DEDUP_REMOVED lines=8> */
.L_x_9:


//--------------------- .text._Z26multiplicarMatrices_kerneliPPfS0_S0_ --------------------------
	.section	.text._Z26multiplicarMatrices_kerneliPPfS0_S0_,"ax",@progbits
	.align	128
        .global         _Z26multiplicarMatrices_kerneliPPfS0_S0_
        .type           _Z26multiplicarMatrices_kerneliPPfS0_S0_,@function
        .size           _Z26multiplicarMatrices_kerneliPPfS0_S0_,(.L_x_10 - _Z26multiplicarMatrices_kerneliPPfS0_S0_)
        .other          _Z26multiplicarMatrices_kerneliPPfS0_S0_,@"STO_CUDA_ENTRY STV_DEFAULT"
_Z26multiplicarMatrices_kerneliPPfS0_S0_:
.text._Z26multiplicarMatrices_kerneliPPfS0_S0_:
[----:B------:R-:W-:Y:S01]  /*0000*/  LDC R1, c[0x0][0x37c] ;  /* 0x0000df00ff017b82 */ /* 0x000fe20000000800 */
[----:B------:R-:W0:Y:S07]  /*0010*/  S2R R3, SR_TID.X ;  /* 0x0000000000037919 */ /* 0x000e2e0000002100 */
[----:B------:R-:W0:Y:S01]  /*0020*/  LDC R0, c[0x0][0x360] ;  /* 0x0000d800ff007b82 */ /* 0x000e220000000800 */
[----:B------:R-:W1:Y:S01]  /*0030*/  LDCU UR7, c[0x0][0x380] ;  /* 0x00007000ff0777ac */ /* 0x000e620008000800 */
[----:B------:R-:W2:Y:S06]  /*0040*/  S2R R2, SR_TID.Y ;  /* 0x0000000000027919 */ /* 0x000eac0000002200 */
[----:B------:R-:W0:Y:S08]  /*0050*/  S2UR UR4, SR_CTAID.Y ;  /* 0x00000000000479c3 */ /* 0x000e300000002600 */
[----:B------:R-:W2:Y:S08]  /*0060*/  S2UR UR5, SR_CTAID.X ;  /* 0x00000000000579c3 */ /* 0x000eb00000002500 */
[----:B------:R-:W2:Y:S01]  /*0070*/  LDC R11, c[0x0][0x364] ;  /* 0x0000d900ff0b7b82 */ /* 0x000ea20000000800 */
[----:B0-----:R-:W-:-:S02]  /*0080*/  IMAD R0, R0, UR4, R3 ;  /* 0x0000000400007c24 */ /* 0x001fc4000f8e0203 */
[----:B--2---:R-:W-:-:S05]  /*0090*/  IMAD R11, R11, UR5, R2 ;  /* 0x000000050b0b7c24 */ /* 0x004fca000f8e0202 */
[----:B------:R-:W-:-:S04]  /*00a0*/  VIMNMX R2, PT, PT, R0, R11, !PT ;  /* 0x0000000b00027248 */ /* 0x000fc80007fe0100 */
[----:B-1----:R-:W-:-:S13]  /*00b0*/  ISETP.GE.AND P0, PT, R2, UR7, PT ;  /* 0x0000000702007c0c */ /* 0x002fda000bf06270 */
[----:B------:R-:W-:Y:S05]  /*00c0*/  @P0 EXIT ;  /* 0x000000000000094d */ /* 0x000fea0003800000 */
[----:B------:R-:W0:Y:S01]  /*00d0*/  LDC.64 R2, c[0x0][0x388] ;  /* 0x0000e200ff027b82 */ /* 0x000e220000000a00 */
[----:B------:R-:W1:Y:S07]  /*00e0*/  LDCU.64 UR8, c[0x0][0x358] ;  /* 0x00006b00ff0877ac */ /* 0x000e6e0008000a00 */
[----:B------:R-:W2:Y:S01]  /*00f0*/  LDC.64 R4, c[0x0][0x390] ;  /* 0x0000e400ff047b82 */ /* 0x000ea20000000a00 */
[----:B0-----:R-:W-:-:S06]  /*0100*/  IMAD.WIDE R2, R11, 0x8, R2 ;  /* 0x000000080b027825 */ /* 0x001fcc00078e0202 */
[----:B-1----:R-:W5:Y:S01]  /*0110*/  LDG.E.64 R2, desc[UR8][R2.64] ;  /* 0x0000000802027981 */ /* 0x002f62000c1e1b00 */
[----:B--2---:R-:W-:-:S06]  /*0120*/  IMAD.WIDE.U32 R4, R0, 0x8, R4 ;  /* 0x0000000800047825 */ /* 0x004fcc00078e0004 */
[----:B------:R-:W5:Y:S01]  /*0130*/  LDG.E.64 R4, desc[UR8][R4.64] ;  /* 0x0000000804047981 */ /* 0x000f62000c1e1b00 */
[----:B------:R-:W-:Y:S01]  /*0140*/  UISETP.GE.U32.AND UP0, UPT, UR7, 0x10, UPT ;  /* 0x000000100700788c */ /* 0x000fe2000bf06070 */
[----:B------:R-:W-:Y:S01]  /*0150*/  HFMA2 R10, -RZ, RZ, 0, 0 ;  /* 0x00000000ff0a7431 */ /* 0x000fe200000001ff */
[----:B------:R-:W-:Y:S01]  /*0160*/  MOV R13, RZ ;  /* 0x000000ff000d7202 */ /* 0x000fe20000000f00 */
[----:B------:R-:W-:-:S06]  /*0170*/  ULOP3.LUT UR4, UR7, 0xf, URZ, 0xc0, !UPT ;  /* 0x0000000f07047892 */ /* 0x000fcc000f8ec0ff */
[----:B------:R-:W-:Y:S06]  /*0180*/  BRA.U !UP0, `(.L_x_2) ;  /* 0x0000000108fc7547 */ /* 0x000fec000b800000 */
[----:B------:R-:W-:Y:S01]  /*0190*/  ULOP3.LUT UR5, UR7, 0x7ffffff0, URZ, 0xc0, !UPT ;  /* 0x7ffffff007057892 */ /* 0x000fe2000f8ec0ff */
[----:B-----5:R-:W-:Y:S02]  /*01a0*/  IADD3 R6, P0, PT, R2, 0x20, RZ ;  /* 0x0000002002067810 */ /* 0x020fe40007f1e0ff */
[----:B------:R-:W-:Y:S01]  /*01b0*/  IADD3 R8, P1, PT, R4, 0x20, RZ ;  /* 0x0000002004087810 */ /* 0x000fe20007f3e0ff */
[----:B------:R-:W-:Y:S01]  /*01c0*/  UIADD3 UR6, UPT, UPT, -UR5, URZ, URZ ;  /* 0x000000ff05067290 */ /* 0x000fe2000fffe1ff */
[----:B------:R-:W-:Y:S02]  /*01d0*/  MOV R10, RZ ;  /* 0x000000ff000a7202 */ /* 0x000fe40000000f00 */
[----:B------:R-:W-:Y:S02]  /*01e0*/  IADD3.X R7, PT, PT, RZ, R3, RZ, P0, !PT ;  /* 0x00000003ff077210 */ /* 0x000fe400007fe4ff */
[----:B------:R-:W-:Y:S02]  /*01f0*/  IADD3.X R9, PT, PT, RZ, R5, RZ, P1, !PT ;  /* 0x00000005ff097210 */ /* 0x000fe40000ffe4ff */
[----:B------:R-:W-:-:S07]  /*0200*/  MOV R13, UR5 ;  /* 0x00000005000d7c02 */ /* 0x000fce0008000f00 */
.L_x_3:
[----:B------:R-:W2:Y:S04]  /*0210*/  LDG.E R15, desc[UR8][R6.64+-0x20] ;  /* 0xffffe008060f7981 */ /* 0x000ea8000c1e1900 */
[----:B------:R-:W2:Y:S04]  /*0220*/  LDG.E R12, desc[UR8][R8.64+-0x20] ;  /* 0xffffe008080c7981 */ /* 0x000ea8000c1e1900 */
[----:B------:R-:W3:Y:S04]  /*0230*/  LDG.E R19, desc[UR8][R6.64+-0x1c] ;  /* 0xffffe40806137981 */ /* 0x000ee8000c1e1900 */
[----:B------:R-:W3:Y:S04]  /*0240*/  LDG.E R24, desc[UR8][R8.64+-0x1c] ;  /* 0xffffe40808187981 */ /* 0x000ee8000c1e1900 */
[----:B------:R-:W4:Y:S04]  /*0250*/  LDG.E R18, desc[UR8][R6.64+-0x18] ;  /* 0xffffe80806127981 */ /* 0x000f28000c1e1900 */
[----:B------:R-:W4:Y:S04]  /*0260*/  LDG.E R23, desc[UR8][R8.64+-0x18] ;  /* 0xffffe80808177981 */ /* 0x000f28000c1e1900 */
[----:B------:R-:W5:Y:S04]  /*0270*/  LDG.E R22, desc[UR8][R6.64+-0x14] ;  /* 0xffffec0806167981 */ /* 0x000f68000c1e1900 */
[----:B------:R-:W5:Y:S04]  /*0280*/  LDG.E R27, desc[UR8][R8.64+-0x14] ;  /* 0xffffec08081b7981 */ /* 0x000f68000c1e1900 */
[----:B------:R-:W5:Y:S04]  /*0290*/  LDG.E R20, desc[UR8][R6.64+-0x10] ;  /* 0xfffff00806147981 */ /* 0x000f68000c1e1900 */
[----:B------:R-:W5:Y:S04]  /*02a0*/  LDG.E R25, desc[UR8][R8.64+-0x10] ;  /* 0xfffff00808197981 */ /* 0x000f68000c1e1900 */
[----:B------:R-:W5:Y:S04]  /*02b0*/  LDG.E R16, desc[UR8][R6.64+-0xc] ;  /* 0xfffff40806107981 */ /* 0x000f68000c1e1900 */
[----:B------:R-:W5:Y:S04]  /*02c0*/  LDG.E R21, desc[UR8][R8.64+-0xc] ;  /* 0xfffff40808157981 */ /* 0x000f68000c1e1900 */
[----:B------:R-:W5:Y:S01]  /*02d0*/  LDG.E R17, desc[UR8][R8.64+-0x4] ;  /* 0xfffffc0808117981 */ /* 0x000f62000c1e1900 */
[----:B--2---:R-:W-:-:S03]  /*02e0*/  FFMA R14, R15, R12, R10 ;  /* 0x0000000c0f0e7223 */ /* 0x004fc6000000000a */
[----:B------:R-:W2:Y:S04]  /*02f0*/  LDG.E R10, desc[UR8][R6.64+-0x8] ;  /* 0xfffff808060a7981 */ /* 0x000ea8000c1e1900 */
[----:B------:R-:W2:Y:S04]  /*0300*/  LDG.E R15, desc[UR8][R8.64+-0x8] ;  /* 0xfffff808080f7981 */ /* 0x000ea8000c1e1900 */
[----:B------:R-:W2:Y:S01]  /*0310*/  LDG.E R12, desc[UR8][R6.64+-0x4] ;  /* 0xfffffc08060c7981 */ /* 0x000ea2000c1e1900 */
[----:B---3--:R-:W-:-:S03]  /*0320*/  FFMA R29, R19, R24, R14 ;  /* 0x00000018131d7223 */ /* 0x008fc6000000000e */
[----:B------:R-:W3:Y:S04]  /*0330*/  LDG.E R14, desc[UR8][R6.64] ;  /* 0x00000008060e7981 */ /* 0x000ee8000c1e1900 */
[----:B------:R-:W3:Y:S01]  /*0340*/  LDG.E R19, desc[UR8][R8.64] ;  /* 0x0000000808137981 */ /* 0x000ee2000c1e1900 */
[----:B----4-:R-:W-:-:S03]  /*0350*/  FFMA R23, R18, R23, R29 ;  /* 0x0000001712177223 */ /* 0x010fc6000000001d */
[----:B------:R-:W4:Y:S01]  /*0360*/  LDG.E R18, desc[UR8][R8.64+0x4] ;  /* 0x0000040808127981 */ /* 0x000f22000c1e1900 */
[----:B-----5:R-:W-:-:S03]  /*0370*/  FFMA R27, R22, R27, R23 ;  /* 0x0000001b161b7223 */ /* 0x020fc60000000017 */
[----:B------:R-:W4:Y:S04]  /*0380*/  LDG.E R23, desc[UR8][R6.64+0x4] ;  /* 0x0000040806177981 */ /* 0x000f28000c1e1900 */
[----:B------:R-:W5:Y:S01]  /*0390*/  LDG.E R22, desc[UR8][R6.64+0x14] ;  /* 0x0000140806167981 */ /* 0x000f62000c1e1900 */
[----:B------:R-:W-:-:S03]  /*03a0*/  FFMA R27, R20, R25, R27 ;  /* 0x00000019141b7223 */ /* 0x000fc6000000001b */
[----:B------:R-:W5:Y:S04]  /*03b0*/  LDG.E R20, desc[UR8][R6.64+0x8] ;  /* 0x0000080806147981 */ /* 0x000f68000c1e1900 */
[----:B------:R-:W5:Y:S01]  /*03c0*/  LDG.E R25, desc[UR8][R8.64+0x8] ;  /* 0x0000080808197981 */ /* 0x000f62000c1e1900 */
[----:B------:R-:W-:-:S03]  /*03d0*/  FFMA R27, R16, R21, R27 ;  /* 0x00000015101b7223 */ /* 0x000fc6000000001b */
[----:B------:R-:W5:Y:S04]  /*03e0*/  LDG.E R16, desc[UR8][R6.64+0xc] ;  /* 0x00000c0806107981 */ /* 0x000f68000c1e1900 */
[----:B------:R-:W5:Y:S01]  /*03f0*/  LDG.E R21, desc[UR8][R8.64+0xc] ;  /* 0x00000c0808157981 */ /* 0x000f62000c1e1900 */
[----:B--2---:R-:W-:-:S03]  /*0400*/  FFMA R27, R10, R15, R27 ;  /* 0x0000000f0a1b7223 */ /* 0x004fc6000000001b */
[----:B------:R-:W2:Y:S04]  /*0410*/  LDG.E R10, desc[UR8][R6.64+0x10] ;  /* 0x00001008060a7981 */ /* 0x000ea8000c1e1900 */
[----:B------:R-:W2:Y:S01]  /*0420*/  LDG.E R15, desc[UR8][R8.64+0x10] ;  /* 0x00001008080f7981 */ /* 0x000ea2000c1e1900 */
[----:B------:R-:W-:-:S03]  /*0430*/  FFMA R29, R12, R17, R27 ;  /* 0x000000110c1d7223 */ /* 0x000fc6000000001b */
[----:B------:R-:W2:Y:S04]  /*0440*/  LDG.E R27, desc[UR8][R8.64+0x14] ;  /* 0x00001408081b7981 */ /* 0x000ea8000c1e1900 */
[----:B------:R-:W2:Y:S01]  /*0450*/  LDG.E R17, desc[UR8][R6.64+0x18] ;  /* 0x0000180806117981 */ /* 0x000ea2000c1e1900 */
[----:B---3--:R-:W-:-:S03]  /*0460*/  FFMA R24, R14, R19, R29 ;  /* 0x000000130e187223 */ /* 0x008fc6000000001d */
[----:B------:R-:W3:Y:S04]  /*0470*/  LDG.E R12, desc[UR8][R8.64+0x18] ;  /* 0x00001808080c7981 */ /* 0x000ee8000c1e1900 */
[----:B------:R0:W3:Y:S04]  /*0480*/  LDG.E R14, desc[UR8][R6.64+0x1c] ;  /* 0x00001c08060e7981 */ /* 0x0000e8000c1e1900 */
[----:B------:R1:W3:Y:S01]  /*0490*/  LDG.E R19, desc[UR8][R8.64+0x1c] ;  /* 0x00001c0808137981 */ /* 0x0002e2000c1e1900 */
[----:B----4-:R-:W-:-:S04]  /*04a0*/  FFMA R23, R23, R18, R24 ;  /* 0x0000001217177223 */ /* 0x010fc80000000018 */
[----:B-----5:R-:W-:Y:S01]  /*04b0*/  FFMA R23, R20, R25, R23 ;  /* 0x0000001914177223 */ /* 0x020fe20000000017 */
[----:B------:R-:W-:-:S03]  /*04c0*/  UIADD3 UR6, UPT, UPT, UR6, 0x10, URZ ;  /* 0x0000001006067890 */ /* 0x000fc6000fffe0ff */
[----:B------:R-:W-:Y:S01]  /*04d0*/  FFMA R21, R16, R21, R23 ;  /* 0x0000001510157223 */ /* 0x000fe20000000017 */
[----:B------:R-:W-:Y:S01]  /*04e0*/  UISETP.NE.AND UP0, UPT, UR6, URZ, UPT ;  /* 0x000000ff0600728c */ /* 0x000fe2000bf05270 */
[----:B0-----:R-:W-:Y:S02]  /*04f0*/  IADD3 R6, P0, PT, R6, 0x40, RZ ;  /* 0x0000004006067810 */ /* 0x001fe40007f1e0ff */
[----:B-1----:R-:W-:Y:S02]  /*0500*/  IADD3 R8, P1, PT, R8, 0x40, RZ ;  /* 0x0000004008087810 */ /* 0x002fe40007f3e0ff */
[----:B------:R-:W-:Y:S02]  /*0510*/  IADD3.X R7, PT, PT, RZ, R7, RZ, P0, !PT ;  /* 0x00000007ff077210 */ /* 0x000fe400007fe4ff */
[----:B------:R-:W-:Y:S01]  /*0520*/  IADD3.X R9, PT, PT, RZ, R9, RZ, P1, !PT ;  /* 0x00000009ff097210 */ /* 0x000fe20000ffe4ff */
[----:B--2---:R-:W-:-:S04]  /*0530*/  FFMA R15, R10, R15, R21 ;  /* 0x0000000f0a0f7223 */ /* 0x004fc80000000015 */
[----:B------:R-:W-:-:S04]  /*0540*/  FFMA R22, R22, R27, R15 ;  /* 0x0000001b16167223 */ /* 0x000fc8000000000f */
[----:B---3--:R-:W-:-:S04]  /*0550*/  FFMA R17, R17, R12, R22 ;  /* 0x0000000c11117223 */ /* 0x008fc80000000016 */
[----:B------:R-:W-:Y:S01]  /*0560*/  FFMA R10, R14, R19, R17 ;  /* 0x000000130e0a7223 */ /* 0x000fe20000000011 */
[----:B------:R-:W-:Y:S06]  /*0570*/  BRA.U UP0, `(.L_x_3) ;  /* 0xfffffffd00247547 */ /* 0x000fec000b83ffff */
.L_x_2:
[----:B------:R-:W-:-:S09]  /*0580*/  UISETP.NE.AND UP0, UPT, UR4, URZ, UPT ;  /* 0x000000ff0400728c */ /* 0x000fd2000bf05270 */
[----:B------:R-:W-:Y:S05]  /*0590*/  BRA.U !UP0, `(.L_x_4) ;  /* 0x0000000508147547 */ /* 0x000fea000b800000 */
[----:B------:R-:W-:Y:S02]  /*05a0*/  UISETP.GE.U32.AND UP0, UPT, UR4, 0x8, UPT ;  /* 0x000000080400788c */ /* 0x000fe4000bf06070 */
[----:B------:R-:W-:-:S04]  /*05b0*/  ULOP3.LUT UR5, UR7, 0x7, URZ, 0xc0, !UPT ;  /* 0x0000000707057892 */ /* 0x000fc8000f8ec0ff */
[----:B------:R-:W-:-:S03]  /*05c0*/  UISETP.NE.AND UP1, UPT, UR5, URZ, UPT ;  /* 0x000000ff0500728c */ /* 0x000fc6000bf25270 */
[----:B------:R-:W-:Y:S08]  /*05d0*/  BRA.U !UP0, `(.L_x_5) ;  /* 0x00000001086c7547 */ /* 0x000ff0000b800000 */
[----:B-----5:R-:W-:-:S04]  /*05e0*/  IMAD.WIDE.U32 R6, R13, 0x4, R2 ;  /* 0x000000040d067825 */ /* 0x020fc800078e0002 */
[C---:B------:R-:W-:Y:S01]  /*05f0*/  IMAD.WIDE.U32 R8, R13.reuse, 0x4, R4 ;  /* 0x000000040d087825 */ /* 0x040fe200078e0004 */
[----:B------:R-:W2:Y:S04]  /*0600*/  LDG.E R27, desc[UR8][R6.64] ;  /* 0x00000008061b7981 */ /* 0x000ea8000c1e1900 */
[----:B------:R-:W2:Y:S04]  /*0610*/  LDG.E R24, desc[UR8][R8.64] ;  /* 0x0000000808187981 */ /* 0x000ea8000c1e1900 */
[----:B------:R-:W3:Y:S04]  /*0620*/  LDG.E R29, desc[UR8][R6.64+0x4] ;  /* 0x00000408061d7981 */ /* 0x000ee8000c1e1900 */
[----:B------:R-:W3:Y:S04]  /*0630*/  LDG.E R26, desc[UR8][R8.64+0x4] ;  /* 0x00000408081a7981 */ /* 0x000ee8000c1e1900 */
[----:B------:R-:W4:Y:S04]  /*0640*/  LDG.E R20, desc[UR8][R6.64+0x8] ;  /* 0x0000080806147981 */ /* 0x000f28000c1e1900 */
        /* <DEDUP_REMOVED lines=10> */
[----:B------:R-:W4:Y:S01]  /*06f0*/  LDG.E R25, desc[UR8][R8.64+0x1c] ;  /* 0x00001c0808197981 */ /* 0x000f22000c1e1900 */
[----:B------:R-:W-:Y:S01]  /*0700*/  IADD3 R13, PT, PT, R13, 0x8, RZ ;  /* 0x000000080d0d7810 */ /* 0x000fe20007ffe0ff */
[----:B--2---:R-:W-:-:S04]  /*0710*/  FFMA R24, R27, R24, R10 ;  /* 0x000000181b187223 */ /* 0x004fc8000000000a */
[----:B---3--:R-:W-:-:S04]  /*0720*/  FFMA R29, R29, R26, R24 ;  /* 0x0000001a1d1d7223 */ /* 0x008fc80000000018 */
[----:B----4-:R-:W-:-:S04]  /*0730*/  FFMA R21, R20, R21, R29 ;  /* 0x0000001514157223 */ /* 0x010fc8000000001d */
[----:B------:R-:W-:-:S04]  /*0740*/  FFMA R19, R18, R19, R21 ;  /* 0x0000001312137223 */ /* 0x000fc80000000015 */
[----:B------:R-:W-:-:S04]  /*0750*/  FFMA R17, R16, R17, R19 ;  /* 0x0000001110117223 */ /* 0x000fc80000000013 */
[----:B------:R-:W-:-:S04]  /*0760*/  FFMA R15, R14, R15, R17 ;  /* 0x0000000f0e0f7223 */ /* 0x000fc80000000011 */
[----:B------:R-:W-:-:S04]  /*0770*/  FFMA R15, R12, R23, R15 ;  /* 0x000000170c0f7223 */ /* 0x000fc8000000000f */
[----:B------:R-:W-:-:S07]  /*0780*/  FFMA R10, R22, R25, R15 ;  /* 0x00000019160a7223 */ /* 0x000fce000000000f */
.L_x_5:
        /* <DEDUP_REMOVED lines=19> */
[----:B------:R-:W-:-:S07]  /*08c0*/  FFMA R10, R21, R18, R12 ;  /* 0x00000012150a7223 */ /* 0x000fce000000000c */
.L_x_6:
[----:B------:R-:W-:Y:S05]  /*08d0*/  BRA.U !UP1, `(.L_x_4) ;  /* 0x0000000109447547 */ /* 0x000fea000b800000 */
[----:B-----5:R-:W-:Y:S01]  /*08e0*/  IMAD.WIDE.U32 R4, R13, 0x4, R4 ;  /* 0x000000040d047825 */ /* 0x020fe200078e0004 */
[----:B------:R-:W-:-:S03]  /*08f0*/  UIADD3 UR4, UPT, UPT, -UR4, URZ, URZ ;  /* 0x000000ff04047290 */ /* 0x000fc6000fffe1ff */
[----:B------:R-:W-:Y:S01]  /*0900*/  IMAD.WIDE.U32 R2, R13, 0x4, R2 ;  /* 0x000000040d027825 */ /* 0x000fe200078e0002 */
[----:B------:R-:W-:-:S04]  /*0910*/  MOV R6, R4 ;  /* 0x0000000400067202 */ /* 0x000fc80000000f00 */
[----:B------:R-:W-:-:S07]  /*0920*/  MOV R7, R3 ;  /* 0x0000000300077202 */ /* 0x000fce0000000f00 */
.L_x_7:
[----:B------:R-:W-:Y:S02]  /*0930*/  MOV R3, R7 ;  /* 0x0000000700037202 */ /* 0x000fe40000000f00 */
[----:B------:R-:W-:-:S04]  /*0940*/  MOV R4, R6 ;  /* 0x0000000600047202 */ /* 0x000fc80000000f00 */
[----:B------:R0:W2:Y:S04]  /*0950*/  LDG.E R3, desc[UR8][R2.64] ;  /* 0x0000000802037981 */ /* 0x0000a8000c1e1900 */
[----:B------:R1:W2:Y:S01]  /*0960*/  LDG.E R4, desc[UR8][R4.64] ;  /* 0x0000000804047981 */ /* 0x0002a2000c1e1900 */
[----:B------:R-:W-:Y:S01]  /*0970*/  UIADD3 UR4, UPT, UPT, UR4, 0x1, URZ ;  /* 0x0000000104047890 */ /* 0x000fe2000fffe0ff */
[----:B------:R-:W-:-:S03]  /*0980*/  IADD3 R6, P0, PT, R6, 0x4, RZ ;  /* 0x0000000406067810 */ /* 0x000fc60007f1e0ff */
[----:B------:R-:W-:Y:S01]  /*0990*/  UISETP.NE.AND UP0, UPT, UR4, URZ, UPT ;  /* 0x000000ff0400728c */ /* 0x000fe2000bf05270 */
[----:B0-----:R-:W-:Y:S02]  /*09a0*/  IADD3 R2, P1, PT, R2, 0x4, RZ ;  /* 0x0000000402027810 */ /* 0x001fe40007f3e0ff */
[----:B-1----:R-:W-:Y:S02]  /*09b0*/  IADD3.X R5, PT, PT, RZ, R5, RZ, P0, !PT ;  /* 0x00000005ff057210 */ /* 0x002fe400007fe4ff */
[----:B------:R-:W-:Y:S01]  /*09c0*/  IADD3.X R7, PT, PT, RZ, R7, RZ, P1, !PT ;  /* 0x00000007ff077210 */ /* 0x000fe20000ffe4ff */
[----:B--2---:R-:W-:-:S03]  /*09d0*/  FFMA R10, R3, R4, R10 ;  /* 0x00000004030a7223 */ /* 0x004fc6000000000a */
[----:B------:R-:W-:Y:S05]  /*09e0*/  BRA.U UP0, `(.L_x_7) ;  /* 0xfffffffd00d07547 */ /* 0x000fea000b83ffff */
.L_x_4:
[----:B-----5:R-:W0:Y:S02]  /*09f0*/  LDC.64 R2, c[0x0][0x398] ;  /* 0x0000e600ff027b82 */ /* 0x020e240000000a00 */
[----:B0-----:R-:W-:-:S06]  /*0a00*/  IMAD.WIDE R2, R11, 0x8, R2 ;  /* 0x000000080b027825 */ /* 0x001fcc00078e0202 */
[----:B------:R-:W2:Y:S02]  /*0a10*/  LDG.E.64 R2, desc[UR8][R2.64] ;  /* 0x0000000802027981 */ /* 0x000ea4000c1e1b00 */
[----:B--2---:R-:W-:-:S05]  /*0a20*/  IMAD.WIDE.U32 R4, R0, 0x4, R2 ;  /* 0x0000000400047825 */ /* 0x004fca00078e0002 */
[----:B------:R-:W-:Y:S01]  /*0a30*/  STG.E desc[UR8][R4.64], R10 ;  /* 0x0000000a04007986 */ /* 0x000fe2000c101908 */
[----:B------:R-:W-:Y:S05]  /*0a40*/  EXIT ;  /* 0x000000000000794d */ /* 0x000fea0003800000 */
.L_x_8:
        /* <DEDUP_REMOVED lines=11> */
.L_x_10:


//--------------------- .nv.global.init           --------------------------
	.section	.nv.global.init,"aw",@progbits
.nv.global.init:
	.type		$str,@object
	.size		$str,(.L_0 - $str)
$str:
        /*0000*/ 	.byte	0x64, 0x61, 0x74, 0x6f, 0x3a, 0x20, 0x25, 0x66, 0x20, 0x0a, 0x00
.L_0:


//--------------------- .nv.shared.reserved.0     --------------------------
	.section	.nv.shared.reserved.0,"aw",@nobits
	.weak		__nv_reservedSMEM_offset_0_alias
	.size		__nv_reservedSMEM_offset_0_alias, 0, 64
	.other		__nv_reservedSMEM_offset_0_alias,@"STO_CUDA_RESERVED_SHARED STV_DEFAULT"
__nv_reservedSMEM_offset_0_alias:
	.zero		0
	.zero		64


//--------------------- .nv.constant0._Z12verContenidoPPf --------------------------
	.section	.nv.constant0._Z12verContenidoPPf,"a",@progbits
	.sectionflags	@""
	.align	4
.nv.constant0._Z12verContenidoPPf:
	.zero		904


//--------------------- .nv.constant0._Z26multiplicarMatrices_kerneliPPfS0_S0_ --------------------------
	.section	.nv.constant0._Z26multiplicarMatrices_kerneliPPfS0_S0_,"a",@progbits
	.sectionflags	@""
	.align	4
.nv.constant0._Z26multiplicarMatrices_kerneliPPfS0_S0_:
	.zero		928


//--------------------- SYMBOLS --------------------------

	.type		.nv.reservedSmem.offset0,@object
	.size		.nv.reservedSmem.offset0,0x4
	.type		vprintf,@function
